//
// Generated by NVIDIA NVVM Compiler
//
// Compiler Build ID: CL-36424714
// Cuda compilation tools, release 13.0, V13.0.88
// Based on NVVM 20.0.0
//

.version 9.0
.target sm_100
.address_size 64

	// .globl	_Z8NaiveFMAPfS_S_S_ii

.visible .entry _Z8NaiveFMAPfS_S_S_ii(
	.param .u64 .ptr .align 1 _Z8NaiveFMAPfS_S_S_ii_param_0,
	.param .u64 .ptr .align 1 _Z8NaiveFMAPfS_S_S_ii_param_1,
	.param .u64 .ptr .align 1 _Z8NaiveFMAPfS_S_S_ii_param_2,
	.param .u64 .ptr .align 1 _Z8NaiveFMAPfS_S_S_ii_param_3,
	.param .u32 _Z8NaiveFMAPfS_S_S_ii_param_4,
	.param .u32 _Z8NaiveFMAPfS_S_S_ii_param_5
)
{
	.reg .pred 	%p<13>;
	.reg .b32 	%r<40>;
	.reg .b32 	%f<70>;
	.reg .b64 	%rd<71>;

	ld.param.u64 	%rd15, [_Z8NaiveFMAPfS_S_S_ii_param_0];
	ld.param.u64 	%rd16, [_Z8NaiveFMAPfS_S_S_ii_param_1];
	ld.param.u32 	%r18, [_Z8NaiveFMAPfS_S_S_ii_param_4];
	ld.param.u32 	%r17, [_Z8NaiveFMAPfS_S_S_ii_param_5];
	cvta.to.global.u64 	%rd1, %rd16;
	cvta.to.global.u64 	%rd2, %rd15;
	mov.u32 	%r19, %tid.y;
	mov.u32 	%r20, %ctaid.y;
	mov.u32 	%r21, %ntid.y;
	mad.lo.s32 	%r1, %r20, %r21, %r19;
	mov.u32 	%r22, %tid.x;
	mov.u32 	%r23, %ctaid.x;
	mov.u32 	%r24, %ntid.x;
	mad.lo.s32 	%r2, %r23, %r24, %r22;
	setp.ge.s32 	%p1, %r1, %r18;
	setp.ge.s32 	%p2, %r2, %r17;
	or.pred  	%p3, %p1, %p2;
	@%p3 bra 	$L__BB0_14;
	setp.lt.s32 	%p4, %r17, 1;
	mov.f32 	%f69, 0f00000000;
	@%p4 bra 	$L__BB0_13;
	mul.lo.s32 	%r3, %r17, %r1;
	and.b32  	%r4, %r17, 7;
	setp.lt.u32 	%p5, %r17, 8;
	mov.f32 	%f69, 0f00000000;
	mov.b32 	%r38, 0;
	@%p5 bra 	$L__BB0_5;
	and.b32  	%r38, %r17, 2147483640;
	neg.s32 	%r36, %r38;
	mul.wide.u32 	%rd17, %r17, 4;
	add.s64 	%rd3, %rd1, %rd17;
	mul.wide.u32 	%rd18, %r17, 8;
	add.s64 	%rd4, %rd1, %rd18;
	mul.wide.u32 	%rd19, %r17, 12;
	add.s64 	%rd5, %rd1, %rd19;
	mul.wide.u32 	%rd20, %r17, 16;
	add.s64 	%rd6, %rd1, %rd20;
	mul.wide.u32 	%rd21, %r17, 20;
	add.s64 	%rd7, %rd1, %rd21;
	mul.wide.u32 	%rd22, %r17, 24;
	add.s64 	%rd8, %rd1, %rd22;
	mul.wide.u32 	%rd23, %r17, 28;
	add.s64 	%rd9, %rd1, %rd23;
	mul.wide.u32 	%rd24, %r3, 4;
	add.s64 	%rd25, %rd24, %rd2;
	add.s64 	%rd70, %rd25, 16;
	mov.f32 	%f69, 0f00000000;
	mov.u32 	%r35, %r2;
$L__BB0_4:
	.pragma "nounroll";
	mul.wide.s32 	%rd26, %r35, 4;
	add.s64 	%rd27, %rd3, %rd26;
	add.s64 	%rd28, %rd4, %rd26;
	add.s64 	%rd29, %rd5, %rd26;
	add.s64 	%rd30, %rd6, %rd26;
	add.s64 	%rd31, %rd7, %rd26;
	add.s64 	%rd32, %rd8, %rd26;
	add.s64 	%rd33, %rd9, %rd26;
	add.s64 	%rd34, %rd1, %rd26;
	ld.global.f32 	%f17, [%rd70+-16];
	ld.global.f32 	%f18, [%rd34];
	fma.rn.f32 	%f19, %f17, %f18, %f69;
	ld.global.f32 	%f20, [%rd70+-12];
	ld.global.f32 	%f21, [%rd27];
	fma.rn.f32 	%f22, %f20, %f21, %f19;
	ld.global.f32 	%f23, [%rd70+-8];
	ld.global.f32 	%f24, [%rd28];
	fma.rn.f32 	%f25, %f23, %f24, %f22;
	ld.global.f32 	%f26, [%rd70+-4];
	ld.global.f32 	%f27, [%rd29];
	fma.rn.f32 	%f28, %f26, %f27, %f25;
	ld.global.f32 	%f29, [%rd70];
	ld.global.f32 	%f30, [%rd30];
	fma.rn.f32 	%f31, %f29, %f30, %f28;
	ld.global.f32 	%f32, [%rd70+4];
	ld.global.f32 	%f33, [%rd31];
	fma.rn.f32 	%f34, %f32, %f33, %f31;
	ld.global.f32 	%f35, [%rd70+8];
	ld.global.f32 	%f36, [%rd32];
	fma.rn.f32 	%f37, %f35, %f36, %f34;
	ld.global.f32 	%f38, [%rd70+12];
	ld.global.f32 	%f39, [%rd33];
	fma.rn.f32 	%f69, %f38, %f39, %f37;
	add.s32 	%r36, %r36, 8;
	shl.b32 	%r26, %r17, 3;
	add.s32 	%r35, %r35, %r26;
	add.s64 	%rd70, %rd70, 32;
	setp.ne.s32 	%p6, %r36, 0;
	@%p6 bra 	$L__BB0_4;
$L__BB0_5:
	setp.eq.s32 	%p7, %r4, 0;
	@%p7 bra 	$L__BB0_13;
	and.b32  	%r12, %r17, 3;
	setp.lt.u32 	%p8, %r4, 4;
	@%p8 bra 	$L__BB0_8;
	add.s32 	%r27, %r38, %r3;
	mul.wide.u32 	%rd35, %r27, 4;
	add.s64 	%rd36, %rd2, %rd35;
	ld.global.f32 	%f41, [%rd36];
	mad.lo.s32 	%r28, %r38, %r17, %r2;
	mul.wide.s32 	%rd37, %r28, 4;
	add.s64 	%rd38, %rd1, %rd37;
	ld.global.f32 	%f42, [%rd38];
	fma.rn.f32 	%f43, %f41, %f42, %f69;
	cvt.u64.u32 	%rd39, %r3;
	cvt.u64.u32 	%rd40, %r38;
	add.s64 	%rd41, %rd40, %rd39;
	shl.b64 	%rd42, %rd41, 2;
	add.s64 	%rd43, %rd2, %rd42;
	ld.global.f32 	%f44, [%rd43+4];
	mul.wide.u32 	%rd44, %r17, 4;
	add.s64 	%rd45, %rd38, %rd44;
	ld.global.f32 	%f45, [%rd45];
	fma.rn.f32 	%f46, %f44, %f45, %f43;
	ld.global.f32 	%f47, [%rd43+8];
	add.s64 	%rd46, %rd45, %rd44;
	ld.global.f32 	%f48, [%rd46];
	fma.rn.f32 	%f49, %f47, %f48, %f46;
	ld.global.f32 	%f50, [%rd43+12];
	add.s64 	%rd47, %rd46, %rd44;
	ld.global.f32 	%f51, [%rd47];
	fma.rn.f32 	%f69, %f50, %f51, %f49;
	add.s32 	%r38, %r38, 4;
$L__BB0_8:
	setp.eq.s32 	%p9, %r12, 0;
	@%p9 bra 	$L__BB0_13;
	setp.eq.s32 	%p10, %r12, 1;
	@%p10 bra 	$L__BB0_11;
	add.s32 	%r29, %r38, %r3;
	mul.wide.u32 	%rd48, %r29, 4;
	add.s64 	%rd49, %rd2, %rd48;
	ld.global.f32 	%f53, [%rd49];
	mad.lo.s32 	%r30, %r38, %r17, %r2;
	mul.wide.s32 	%rd50, %r30, 4;
	add.s64 	%rd51, %rd1, %rd50;
	ld.global.f32 	%f54, [%rd51];
	fma.rn.f32 	%f55, %f53, %f54, %f69;
	cvt.u64.u32 	%rd52, %r3;
	cvt.u64.u32 	%rd53, %r38;
	add.s64 	%rd54, %rd53, %rd52;
	shl.b64 	%rd55, %rd54, 2;
	add.s64 	%rd56, %rd2, %rd55;
	ld.global.f32 	%f56, [%rd56+4];
	mul.wide.u32 	%rd57, %r17, 4;
	add.s64 	%rd58, %rd51, %rd57;
	ld.global.f32 	%f57, [%rd58];
	fma.rn.f32 	%f69, %f56, %f57, %f55;
	add.s32 	%r38, %r38, 2;
$L__BB0_11:
	and.b32  	%r31, %r17, 1;
	setp.eq.b32 	%p11, %r31, 1;
	not.pred 	%p12, %p11;
	@%p12 bra 	$L__BB0_13;
	add.s32 	%r32, %r38, %r3;
	mul.wide.u32 	%rd59, %r32, 4;
	add.s64 	%rd60, %rd2, %rd59;
	ld.global.f32 	%f58, [%rd60];
	mad.lo.s32 	%r33, %r38, %r17, %r2;
	mul.wide.s32 	%rd61, %r33, 4;
	add.s64 	%rd62, %rd1, %rd61;
	ld.global.f32 	%f59, [%rd62];
	fma.rn.f32 	%f69, %f58, %f59, %f69;
$L__BB0_13:
	ld.param.u64 	%rd69, [_Z8NaiveFMAPfS_S_S_ii_param_3];
	ld.param.u64 	%rd68, [_Z8NaiveFMAPfS_S_S_ii_param_2];
	mad.lo.s32 	%r34, %r17, %r1, %r2;
	cvta.to.global.u64 	%rd63, %rd68;
	mul.wide.s32 	%rd64, %r34, 4;
	add.s64 	%rd65, %rd63, %rd64;
	ld.global.f32 	%f60, [%rd65];
	add.f32 	%f61, %f69, %f60;
	cvta.to.global.u64 	%rd66, %rd69;
	add.s64 	%rd67, %rd66, %rd64;
	st.global.f32 	[%rd67], %f61;
$L__BB0_14:
	ret;

}


// ===== COMPILED SASS (sm_100) =====

	.target	sm_100

	.elftype	@"ET_EXEC"


//--------------------- .note.nv.tkinfo           --------------------------
	.section	.note.nv.tkinfo,"",@"SHT_NOTE"
	.sectionflags	@"SHF_NOTE_NV_TKINFO"
	.tkinfo
        /*0018*/ 	.word	0x00000002
        /*0030*/ 	.string	""
        /*0030*/ 	.string	"ptxas"
        /*0030*/ 	.string	"Cuda compilation tools, release 13.0, V13.0.88"
        /*0030*/ 	.string	"Build cuda_13.0.r13.0/compiler.36424714_0"
        /*0030*/ 	.string	"-arch sm_100 -m 64 "



//--------------------- .note.nv.cuinfo           --------------------------
	.section	.note.nv.cuinfo,"",@"SHT_NOTE"
	.sectionflags	@"SHF_NOTE_NV_CUINFO"
        /*0018*/ 	.short	0x0002
        /*001a*/ 	.short	0x0064
        /*001c*/ 	.short	0x0082
	.zero		2


//--------------------- .nv.info                  --------------------------
	.section	.nv.info,"",@"SHT_CUDA_INFO"
	.align	4


	//----- nvinfo : EIATTR_REGCOUNT
	.align		4
        /*0000*/ 	.byte	0x04, 0x2f
        /*0002*/ 	.short	(.L_1 - .L_0)
	.align		4
.L_0:
        /*0004*/ 	.word	index@(_Z8NaiveFMAPfS_S_S_ii)
        /*0008*/ 	.word	0x0000001e


	//----- nvinfo : EIATTR_FRAME_SIZE
	.align		4
.L_1:
        /*000c*/ 	.byte	0x04, 0x11
        /*000e*/ 	.short	(.L_3 - .L_2)
	.align		4
.L_2:
        /*0010*/ 	.word	index@(_Z8NaiveFMAPfS_S_S_ii)
        /*0014*/ 	.word	0x00000000


	//----- nvinfo : EIATTR_MIN_STACK_SIZE
	.align		4
.L_3:
        /*0018*/ 	.byte	0x04, 0x12
        /*001a*/ 	.short	(.L_5 - .L_4)
	.align		4
.L_4:
        /*001c*/ 	.word	index@(_Z8NaiveFMAPfS_S_S_ii)
        /*0020*/ 	.word	0x00000000
.L_5:


//--------------------- .nv.compat                --------------------------
	.section	.nv.compat,"",@"SHT_CUDA_COMPAT_INFO"
	.align	4
        /*0000*/ 	.byte	0x02, 0x09, 0x00, 0x00, 0x02, 0x02, 0x01, 0x00, 0x02, 0x05, 0x05, 0x00, 0x03, 0x07, 0x01, 0x01
        /*0010*/ 	.byte	0x02, 0x03, 0x00, 0x00, 0x02, 0x06, 0x01, 0x00, 0x04, 0x0b, 0x08, 0x00, 0x09, 0x00, 0x00, 0x00
        /*0020*/ 	.byte	0x00, 0x00, 0x00, 0x00


//--------------------- .nv.info._Z8NaiveFMAPfS_S_S_ii --------------------------
	.section	.nv.info._Z8NaiveFMAPfS_S_S_ii,"",@"SHT_CUDA_INFO"
	.sectionflags	@""
	.align	4


	//----- nvinfo : EIATTR_CUDA_API_VERSION
	.align		4
        /*0000*/ 	.byte	0x04, 0x37
        /*0002*/ 	.short	(.L_7 - .L_6)
.L_6:
        /*0004*/ 	.word	0x00000082


	//----- nvinfo : EIATTR_KPARAM_INFO
	.align		4
.L_7:
        /*0008*/ 	.byte	0x04, 0x17
        /*000a*/ 	.short	(.L_9 - .L_8)
.L_8:
        /*000c*/ 	.word	0x00000000
        /*0010*/ 	.short	0x0005
        /*0012*/ 	.short	0x0024
        /*0014*/ 	.byte	0x00, 0xf0, 0x11, 0x00


	//----- nvinfo : EIATTR_KPARAM_INFO
	.align		4
.L_9:
        /*0018*/ 	.byte	0x04, 0x17
        /*001a*/ 	.short	(.L_11 - .L_10)
.L_10:
        /*001c*/ 	.word	0x00000000
        /*0020*/ 	.short	0x0004
        /*0022*/ 	.short	0x0020
        /*0024*/ 	.byte	0x00, 0xf0, 0x11, 0x00


	//----- nvinfo : EIATTR_KPARAM_INFO
	.align		4
.L_11:
        /*0028*/ 	.byte	0x04, 0x17
        /*002a*/ 	.short	(.L_13 - .L_12)
.L_12:
        /*002c*/ 	.word	0x00000000
        /*0030*/ 	.short	0x0003
        /*0032*/ 	.short	0x0018
        /*0034*/ 	.byte	0x00, 0xf5, 0x21, 0x00


	//----- nvinfo : EIATTR_KPARAM_INFO
	.align		4
.L_13:
        /*0038*/ 	.byte	0x04, 0x17
        /*003a*/ 	.short	(.L_15 - .L_14)
.L_14:
        /*003c*/ 	.word	0x00000000
        /*0040*/ 	.short	0x0002
        /*0042*/ 	.short	0x0010
        /*0044*/ 	.byte	0x00, 0xf5, 0x21, 0x00


	//----- nvinfo : EIATTR_KPARAM_INFO
	.align		4
.L_15:
        /*0048*/ 	.byte	0x04, 0x17
        /*004a*/ 	.short	(.L_17 - .L_16)
.L_16:
        /*004c*/ 	.word	0x00000000
        /*0050*/ 	.short	0x0001
        /*0052*/ 	.short	0x0008
        /*0054*/ 	.byte	0x00, 0xf5, 0x21, 0x00


	//----- nvinfo : EIATTR_KPARAM_INFO
	.align		4
.L_17:
        /*0058*/ 	.byte	0x04, 0x17
        /*005a*/ 	.short	(.L_19 - .L_18)
.L_18:
        /*005c*/ 	.word	0x00000000
        /*0060*/ 	.short	0x0000
        /*0062*/ 	.short	0x0000
        /*0064*/ 	.byte	0x00, 0xf5, 0x21, 0x00


	//----- nvinfo : EIATTR_SPARSE_MMA_MASK
	.align		4
.L_19:
        /*0068*/ 	.byte	0x03, 0x50
        /*006a*/ 	.short	0x0000


	//----- nvinfo : EIATTR_MAXREG_COUNT
	.align		4
        /*006c*/ 	.byte	0x03, 0x1b
        /*006e*/ 	.short	0x00ff


	//----- nvinfo : EIATTR_MERCURY_ISA_VERSION
	.align		4
        /*0070*/ 	.byte	0x03, 0x5f
        /*0072*/ 	.short	0x0101


	//----- nvinfo : EIATTR_VRC_CTA_INIT_COUNT
	.align		4
        /*0074*/ 	.byte	0x02, 0x4a
	.zero		1
	.zero		1


	//----- nvinfo : EIATTR_EXIT_INSTR_OFFSETS
	.align		4
        /*0078*/ 	.byte	0x04, 0x1c
        /*007a*/ 	.short	(.L_21 - .L_20)


	//   ....[0]....
.L_20:
        /*007c*/ 	.word	0x000000c0


	//   ....[1]....
        /*0080*/ 	.word	0x00000b20


	//----- nvinfo : EIATTR_CBANK_PARAM_SIZE
	.align		4
.L_21:
        /*0084*/ 	.byte	0x03, 0x19
        /*0086*/ 	.short	0x0028


	//----- nvinfo : EIATTR_PARAM_CBANK
	.align		4
        /*0088*/ 	.byte	0x04, 0x0a
        /*008a*/ 	.short	(.L_23 - .L_22)
	.align		4
.L_22:
        /*008c*/ 	.word	index@(.nv.constant0._Z8NaiveFMAPfS_S_S_ii)
        /*0090*/ 	.short	0x0380
        /*0092*/ 	.short	0x0028


	//----- nvinfo : EIATTR_SW_WAR
	.align		4
.L_23:
        /*0094*/ 	.byte	0x04, 0x36
        /*0096*/ 	.short	(.L_25 - .L_24)
.L_24:
        /*0098*/ 	.word	0x00000008
.L_25:


//--------------------- .nv.callgraph             --------------------------
	.section	.nv.callgraph,"",@"SHT_CUDA_CALLGRAPH"
	.align	4
	.sectionentsize	8
	.align		4
        /*0000*/ 	.word	0x00000000
	.align		4
        /*0004*/ 	.word	0xffffffff
	.align		4
        /*0008*/ 	.word	0x00000000
	.align		4
        /*000c*/ 	.word	0xfffffffe
	.align		4
        /*0010*/ 	.word	0x00000000
	.align		4
        /*0014*/ 	.word	0xfffffffd
	.align		4
        /*0018*/ 	.word	0x00000000
	.align		4
        /*001c*/ 	.word	0xfffffffc


//--------------------- .text._Z8NaiveFMAPfS_S_S_ii --------------------------
	.section	.text._Z8NaiveFMAPfS_S_S_ii,"ax",@progbits
	.align	128
        .global         _Z8NaiveFMAPfS_S_S_ii
        .type           _Z8NaiveFMAPfS_S_S_ii,@function
        .size           _Z8NaiveFMAPfS_S_S_ii,(.L_x_5 - _Z8NaiveFMAPfS_S_S_ii)
        .other          _Z8NaiveFMAPfS_S_S_ii,@"STO_CUDA_ENTRY STV_DEFAULT"
_Z8NaiveFMAPfS_S_S_ii:
.text._Z8NaiveFMAPfS_S_S_ii:
[----:B------:R-:W-:Y:S01]  /*0000*/  LDC R1, c[0x0][0x37c] ;  /* 0x0000df00ff017b82 */ /* 0x000fe20000000800 */
[----:B------:R-:W0:Y:S07]  /*0010*/  S2R R0, SR_TID.X ;  /* 0x0000000000007919 */ /* 0x000e2e0000002100 */
[----:B------:R-:W1:Y:S01]  /*0020*/  LDC R2, c[0x0][0x364] ;  /* 0x0000d900ff027b82 */ /* 0x000e620000000800 */
[----:B------:R-:W2:Y:S01]  /*0030*/  LDCU.64 UR18, c[0x0][0x3a0] ;  /* 0x00007400ff1277ac */ /* 0x000ea20008000a00 */
[----:B------:R-:W1:Y:S06]  /*0040*/  S2R R13, SR_TID.Y ;  /* 0x00000000000d7919 */ /* 0x000e6c0000002200 */
[----:B------:R-:W0:Y:S08]  /*0050*/  S2UR UR5, SR_CTAID.X ;  /* 0x00000000000579c3 */ /* 0x000e300000002500 */
[----:B------:R-:W0:Y:S08]  /*0060*/  LDC R3, c[0x0][0x360] ;  /* 0x0000d800ff037b82 */ /* 0x000e300000000800 */
[----:B------:R-:W1:Y:S01]  /*0070*/  S2UR UR4, SR_CTAID.Y ;  /* 0x00000000000479c3 */ /* 0x000e620000002600 */
[----:B0-----:R-:W-:-:S05]  /*0080*/  IMAD R0, R3, UR5, R0 ;  /* 0x0000000503007c24 */ /* 0x001fca000f8e0200 */
[----:B--2---:R-:W-:Y:S01]  /*0090*/  ISETP.GE.AND P0, PT, R0, UR19, PT ;  /* 0x0000001300007c0c */ /* 0x004fe2000bf06270 */
[----:B-1----:R-:W-:-:S05]  /*00a0*/  IMAD R13, R2, UR4, R13 ;  /* 0x00000004020d7c24 */ /* 0x002fca000f8e020d */
[----:B------:R-:W-:-:S13]  /*00b0*/  ISETP.GE.OR P0, PT, R13, UR18, P0 ;  /* 0x000000120d007c0c */ /* 0x000fda0008706670 */
[----:B------:R-:W-:Y:S05]  /*00c0*/  @P0 EXIT ;  /* 0x000000000000094d */ /* 0x000fea0003800000 */
[----:B------:R-:W-:Y:S01]  /*00d0*/  UISETP.GE.AND UP0, UPT, UR19, 0x1, UPT ;  /* 0x000000011300788c */ /* 0x000fe2000bf06270 */
[----:B------:R-:W-:Y:S01]  /*00e0*/  HFMA2 R12, -RZ, RZ, 0, 0 ;  /* 0x00000000ff0c7431 */ /* 0x000fe200000001ff */
[----:B------:R-:W0:Y:S07]  /*00f0*/  LDCU.64 UR16, c[0x0][0x358] ;  /* 0x00006b00ff1077ac */ /* 0x000e2e0008000a00 */
[----:B------:R-:W-:Y:S05]  /*0100*/  BRA.U !UP0, `(.L_x_0) ;  /* 0x0000000908647547 */ /* 0x000fea000b800000 */
[----:B------:R-:W-:Y:S02]  /*0110*/  UISETP.GE.U32.AND UP1, UPT, UR19, 0x8, UPT ;  /* 0x000000081300788c */ /* 0x000fe4000bf26070 */
[----:B------:R-:W-:Y:S01]  /*0120*/  IMAD R5, R13, UR19, RZ ;  /* 0x000000130d057c24 */ /* 0x000fe2000f8e02ff */
[----:B------:R-:W-:Y:S01]  /*0130*/  ULOP3.LUT UR18, UR19, 0x7, URZ, 0xc0, !UPT ;  /* 0x0000000713127892 */ /* 0x000fe2000f8ec0ff */
[----:B------:R-:W-:Y:S01]  /*0140*/  MOV R12, RZ ;  /* 0x000000ff000c7202 */ /* 0x000fe20000000f00 */
[----:B------:R-:W-:Y:S02]  /*0150*/  UMOV UR4, URZ ;  /* 0x000000ff00047c82 */ /* 0x000fe40008000000 */
[----:B------:R-:W-:Y:S02]  /*0160*/  UISETP.NE.AND UP0, UPT, UR18, URZ, UPT ;  /* 0x000000ff1200728c */ /* 0x000fe4000bf05270 */
[----:B------:R-:W-:Y:S09]  /*0170*/  BRA.U !UP1, `(.L_x_1) ;  /* 0x0000000509087547 */ /* 0x000ff2000b800000 */
[----:B------:R-:W1:Y:S01]  /*0180*/  LDCU.128 UR20, c[0x0][0x380] ;  /* 0x00007000ff1477ac */ /* 0x000e620008000c00 */
[----:B------:R-:W-:Y:S02]  /*0190*/  MOV R12, RZ ;  /* 0x000000ff000c7202 */ /* 0x000fe40000000f00 */
[----:B------:R-:W-:Y:S01]  /*01a0*/  MOV R14, R0 ;  /* 0x00000000000e7202 */ /* 0x000fe20000000f00 */
[----:B------:R-:W-:-:S04]  /*01b0*/  ULOP3.LUT UR4, UR19, 0x7ffffff8, URZ, 0xc0, !UPT ;  /* 0x7ffffff813047892 */ /* 0x000fc8000f8ec0ff */
[----:B------:R-:W-:Y:S01]  /*01c0*/  UIADD3 UR5, UPT, UPT, -UR4, URZ, URZ ;  /* 0x000000ff04057290 */ /* 0x000fe2000fffe1ff */
[----:B-1----:R-:W-:Y:S01]  /*01d0*/  MOV R2, UR20 ;  /* 0x0000001400027c02 */ /* 0x002fe20008000f00 */
[----:B------:R-:W-:Y:S01]  /*01e0*/  UIMAD.WIDE.U32 UR6, UR19, 0xc, UR22 ;  /* 0x0000000c130678a5 */ /* 0x000fe2000f8e0016 */
[----:B------:R-:W-:Y:S01]  /*01f0*/  MOV R3, UR21 ;  /* 0x0000001500037c02 */ /* 0x000fe20008000f00 */
[----:B------:R-:W-:Y:S02]  /*0200*/  UIMAD.WIDE.U32 UR8, UR19, 0x10, UR22 ;  /* 0x00000010130878a5 */ /* 0x000fe4000f8e0016 */
[----:B------:R-:W-:Y:S01]  /*0210*/  UIMAD.WIDE.U32 UR10, UR19, 0x14, UR22 ;  /* 0x00000014130a78a5 */ /* 0x000fe2000f8e0016 */
[----:B------:R-:W-:Y:S01]  /*0220*/  IMAD.WIDE.U32 R2, R5, 0x4, R2 ;  /* 0x0000000405027825 */ /* 0x000fe200078e0002 */
[----:B------:R-:W-:Y:S02]  /*0230*/  UIMAD.WIDE.U32 UR12, UR19, 0x18, UR22 ;  /* 0x00000018130c78a5 */ /* 0x000fe4000f8e0016 */
[----:B------:R-:W-:Y:S01]  /*0240*/  UIMAD.WIDE.U32 UR14, UR19, 0x1c, UR22 ;  /* 0x0000001c130e78a5 */ /* 0x000fe2000f8e0016 */
[----:B------:R-:W-:-:S04]  /*0250*/  IADD3 R2, P0, PT, R2, 0x10, RZ ;  /* 0x0000001002027810 */ /* 0x000fc80007f1e0ff */
[----:B------:R-:W-:-:S09]  /*0260*/  IADD3.X R3, PT, PT, RZ, R3, RZ, P0, !PT ;  /* 0x00000003ff037210 */ /* 0x000fd200007fe4ff */
.L_x_2:
[----:B------:R-:W-:Y:S01]  /*0270*/  HFMA2 R23, -RZ, RZ, 0, 2.384185791015625e-07 ;  /* 0x00000004ff177431 */ /* 0x000fe200000001ff */
[----:B------:R-:W-:Y:S01]  /*0280*/  UIMAD.WIDE.U32 UR24, UR19, 0x4, UR22 ;  /* 0x00000004131878a5 */ /* 0x000fe2000f8e0016 */
[----:B0-----:R-:W2:Y:S01]  /*0290*/  LDG.E R21, desc[UR16][R2.64+-0x10] ;  /* 0xfffff01002157981 */ /* 0x001ea2000c1e1900 */
[----:B------:R-:W-:Y:S01]  /*02a0*/  UIMAD.WIDE.U32 UR20, UR19, 0x8, UR22 ;  /* 0x00000008131478a5 */ /* 0x000fe2000f8e0016 */
[----:B------:R-:W-:Y:S02]  /*02b0*/  IMAD.MOV.U32 R11, RZ, RZ, 0x4 ;  /* 0x00000004ff0b7424 */ /* 0x000fe400078e00ff */
[----:B------:R-:W-:Y:S01]  /*02c0*/  HFMA2 R7, -RZ, RZ, 0, 2.384185791015625e-07 ;  /* 0x00000004ff077431 */ /* 0x000fe200000001ff */
[----:B------:R-:W3:Y:S01]  /*02d0*/  LDG.E R19, desc[UR16][R2.64+-0xc] ;  /* 0xfffff41002137981 */ /* 0x000ee2000c1e1900 */
[----:B------:R-:W-:Y:S02]  /*02e0*/  MOV R8, UR24 ;  /* 0x0000001800087c02 */ /* 0x000fe40008000f00 */
[----:B------:R-:W-:Y:S01]  /*02f0*/  MOV R9, UR25 ;  /* 0x0000001900097c02 */ /* 0x000fe20008000f00 */
[C---:B------:R-:W-:Y:S01]  /*0300*/  IMAD.WIDE R22, R14.reuse, R23, UR22 ;  /* 0x000000160e167e25 */ /* 0x040fe2000f8e0217 */
[----:B------:R-:W-:Y:S01]  /*0310*/  MOV R24, UR20 ;  /* 0x0000001400187c02 */ /* 0x000fe20008000f00 */
[----:B------:R-:W4:Y:S01]  /*0320*/  LDG.E R17, desc[UR16][R2.64+-0x8] ;  /* 0xfffff81002117981 */ /* 0x000f22000c1e1900 */
[----:B------:R-:W-:Y:S01]  /*0330*/  MOV R25, UR21 ;  /* 0x0000001500197c02 */ /* 0x000fe20008000f00 */
[----:B------:R-:W-:-:S02]  /*0340*/  IMAD.WIDE R8, R14, 0x4, R8 ;  /* 0x000000040e087825 */ /* 0x000fc400078e0208 */
[----:B------:R-:W2:Y:S02]  /*0350*/  LDG.E R22, desc[UR16][R22.64] ;  /* 0x0000001016167981 */ /* 0x000ea4000c1e1900 */
[C---:B------:R-:W-:Y:S01]  /*0360*/  IMAD.WIDE R24, R14.reuse, 0x4, R24 ;  /* 0x000000040e187825 */ /* 0x040fe200078e0218 */
[----:B------:R-:W-:Y:S01]  /*0370*/  MOV R5, 0x4 ;  /* 0x0000000400057802 */ /* 0x000fe20000000f00 */
[----:B------:R0:W3:Y:S02]  /*0380*/  LDG.E R20, desc[UR16][R8.64] ;  /* 0x0000001008147981 */ /* 0x0000e4000c1e1900 */
[C---:B------:R-:W-:Y:S02]  /*0390*/  IMAD.WIDE R10, R14.reuse, R11, UR6 ;  /* 0x000000060e0a7e25 */ /* 0x040fe4000f8e020b */
[----:B------:R-:W4:Y:S02]  /*03a0*/  LDG.E R18, desc[UR16][R24.64] ;  /* 0x0000001018127981 */ /* 0x000f24000c1e1900 */
[----:B------:R-:W-:-:S04]  /*03b0*/  IMAD.WIDE R4, R14, R5, UR8 ;  /* 0x000000080e047e25 */ /* 0x000fc8000f8e0205 */
[----:B------:R-:W-:Y:S01]  /*03c0*/  HFMA2 R27, -RZ, RZ, 0, 2.384185791015625e-07 ;  /* 0x00000004ff1b7431 */ /* 0x000fe200000001ff */
[----:B------:R1:W5:Y:S01]  /*03d0*/  LDG.E R16, desc[UR16][R10.64] ;  /* 0x000000100a107981 */ /* 0x000362000c1e1900 */
[----:B0-----:R-:W-:-:S03]  /*03e0*/  MOV R9, 0x4 ;  /* 0x0000000400097802 */ /* 0x001fc60000000f00 */
[----:B------:R-:W5:Y:S01]  /*03f0*/  LDG.E R15, desc[UR16][R2.64+-0x4] ;  /* 0xfffffc10020f7981 */ /* 0x000f62000c1e1900 */
[----:B------:R-:W-:-:S03]  /*0400*/  IMAD.WIDE R6, R14, R7, UR10 ;  /* 0x0000000a0e067e25 */ /* 0x000fc6000f8e0207 */
[----:B------:R0:W5:Y:S01]  /*0410*/  LDG.E R4, desc[UR16][R4.64] ;  /* 0x0000001004047981 */ /* 0x000162000c1e1900 */
[----:B------:R-:W-:-:S03]  /*0420*/  IMAD.WIDE R8, R14, R9, UR12 ;  /* 0x0000000c0e087e25 */ /* 0x000fc6000f8e0209 */
[----:B------:R-:W5:Y:S01]  /*0430*/  LDG.E R23, desc[UR16][R2.64] ;  /* 0x0000001002177981 */ /* 0x000f62000c1e1900 */
[----:B-1----:R-:W-:-:S03]  /*0440*/  IMAD.WIDE R10, R14, R27, UR14 ;  /* 0x0000000e0e0a7e25 */ /* 0x002fc6000f8e021b */
[----:B------:R-:W5:Y:S04]  /*0450*/  LDG.E R7, desc[UR16][R6.64] ;  /* 0x0000001006077981 */ /* 0x000f68000c1e1900 */
[----:B------:R-:W5:Y:S04]  /*0460*/  LDG.E R24, desc[UR16][R2.64+0x4] ;  /* 0x0000041002187981 */ /* 0x000f68000c1e1900 */
[----:B------:R-:W5:Y:S04]  /*0470*/  LDG.E R8, desc[UR16][R8.64] ;  /* 0x0000001008087981 */ /* 0x000f68000c1e1900 */
[----:B------:R-:W5:Y:S04]  /*0480*/  LDG.E R25, desc[UR16][R2.64+0x8] ;  /* 0x0000081002197981 */ /* 0x000f68000c1e1900 */
[----:B------:R-:W5:Y:S04]  /*0490*/  LDG.E R10, desc[UR16][R10.64] ;  /* 0x000000100a0a7981 */ /* 0x000f68000c1e1900 */
[----:B------:R1:W5:Y:S01]  /*04a0*/  LDG.E R27, desc[UR16][R2.64+0xc] ;  /* 0x00000c10021b7981 */ /* 0x000362000c1e1900 */
[----:B------:R-:W-:-:S04]  /*04b0*/  UIADD3 UR5, UPT, UPT, UR5, 0x8, URZ ;  /* 0x0000000805057890 */ /* 0x000fc8000fffe0ff */
[----:B------:R-:W-:Y:S01]  /*04c0*/  UISETP.NE.AND UP1, UPT, UR5, URZ, UPT ;  /* 0x000000ff0500728c */ /* 0x000fe2000bf25270 */
[----:B0-----:R-:W-:Y:S02]  /*04d0*/  MOV R5, UR19 ;  /* 0x0000001300057c02 */ /* 0x001fe40008000f00 */
[----:B-1----:R-:W-:Y:S02]  /*04e0*/  IADD3 R2, P0, PT, R2, 0x20, RZ ;  /* 0x0000002002027810 */ /* 0x002fe40007f1e0ff */
[----:B------:R-:W-:Y:S02]  /*04f0*/  LEA R14, R5, R14, 0x3 ;  /* 0x0000000e050e7211 */ /* 0x000fe400078e18ff */
[----:B------:R-:W-:Y:S01]  /*0500*/  IADD3.X R3, PT, PT, RZ, R3, RZ, P0, !PT ;  /* 0x00000003ff037210 */ /* 0x000fe200007fe4ff */
[----:B--2---:R-:W-:-:S04]  /*0510*/  FFMA R22, R21, R22, R12 ;  /* 0x0000001615167223 */ /* 0x004fc8000000000c */
[----:B---3--:R-:W-:-:S04]  /*0520*/  FFMA R20, R19, R20, R22 ;  /* 0x0000001413147223 */ /* 0x008fc80000000016 */
[----:B----4-:R-:W-:-:S04]  /*0530*/  FFMA R18, R17, R18, R20 ;  /* 0x0000001211127223 */ /* 0x010fc80000000014 */
[----:B-----5:R-:W-:-:S04]  /*0540*/  FFMA R16, R15, R16, R18 ;  /* 0x000000100f107223 */ /* 0x020fc80000000012 */
[----:B------:R-:W-:-:S04]  /*0550*/  FFMA R23, R23, R4, R16 ;  /* 0x0000000417177223 */ /* 0x000fc80000000010 */
[----:B------:R-:W-:-:S04]  /*0560*/  FFMA R24, R24, R7, R23 ;  /* 0x0000000718187223 */ /* 0x000fc80000000017 */
[----:B------:R-:W-:-:S04]  /*0570*/  FFMA R8, R25, R8, R24 ;  /* 0x0000000819087223 */ /* 0x000fc80000000018 */
[----:B------:R-:W-:Y:S01]  /*0580*/  FFMA R12, R27, R10, R8 ;  /* 0x0000000a1b0c7223 */ /* 0x000fe20000000008 */
[----:B------:R-:W-:Y:S06]  /*0590*/  BRA.U UP1, `(.L_x_2) ;  /* 0xfffffffd01347547 */ /* 0x000fec000b83ffff */
.L_x_1:
[----:B------:R-:W-:Y:S05]  /*05a0*/  BRA.U !UP0, `(.L_x_0) ;  /* 0x00000005083c7547 */ /* 0x000fea000b800000 */
[----:B------:R-:W-:Y:S01]  /*05b0*/  UISETP.GE.U32.AND UP0, UPT, UR18, 0x4, UPT ;  /* 0x000000041200788c */ /* 0x000fe2000bf06070 */
[----:B------:R-:W-:Y:S01]  /*05c0*/  IMAD R2, R13, UR19, RZ ;  /* 0x000000130d027c24 */ /* 0x000fe2000f8e02ff */
[----:B------:R-:W-:-:S04]  /*05d0*/  ULOP3.LUT UR5, UR19, 0x3, URZ, 0xc0, !UPT ;  /* 0x0000000313057892 */ /* 0x000fc8000f8ec0ff */
[----:B------:R-:W-:-:S03]  /*05e0*/  UISETP.NE.AND UP1, UPT, UR5, URZ, UPT ;  /* 0x000000ff0500728c */ /* 0x000fc6000bf25270 */
[----:B------:R-:W-:Y:S08]  /*05f0*/  BRA.U !UP0, `(.L_x_3) ;  /* 0x00000001087c7547 */ /* 0x000ff0000b800000 */
[----:B------:R-:W1:Y:S01]  /*0600*/  LDC.64 R6, c[0x0][0x388] ;  /* 0x0000e200ff067b82 */ /* 0x000e620000000a00 */
[----:B------:R-:W2:Y:S01]  /*0610*/  LDCU.64 UR6, c[0x0][0x380] ;  /* 0x00007000ff0677ac */ /* 0x000ea20008000a00 */
[----:B------:R-:W-:Y:S01]  /*0620*/  MOV R5, UR4 ;  /* 0x0000000400057c02 */ /* 0x000fe20008000f00 */
[C---:B------:R-:W-:Y:S01]  /*0630*/  VIADD R3, R2.reuse, UR4 ;  /* 0x0000000402037c36 */ /* 0x040fe20008000000 */
[----:B------:R-:W-:Y:S02]  /*0640*/  MOV R11, UR19 ;  /* 0x00000013000b7c02 */ /* 0x000fe40008000f00 */
[----:B------:R-:W-:Y:S01]  /*0650*/  IADD3 R14, P0, PT, R2, UR4, RZ ;  /* 0x00000004020e7c10 */ /* 0x000fe2000ff1e0ff */
[----:B------:R-:W-:Y:S01]  /*0660*/  IMAD R5, R5, UR19, R0 ;  /* 0x0000001305057c24 */ /* 0x000fe2000f8e0200 */
[----:B------:R-:W3:Y:S01]  /*0670*/  LDC.64 R8, c[0x0][0x380] ;  /* 0x0000e000ff087b82 */ /* 0x000ee20000000a00 */
[----:B------:R-:W-:Y:S02]  /*0680*/  MOV R15, UR19 ;  /* 0x00000013000f7c02 */ /* 0x000fe40008000f00 */
[----:B------:R-:W-:Y:S01]  /*0690*/  MOV R17, UR19 ;  /* 0x0000001300117c02 */ /* 0x000fe20008000f00 */
[----:B-1----:R-:W-:-:S04]  /*06a0*/  IMAD.WIDE R6, R5, 0x4, R6 ;  /* 0x0000000405067825 */ /* 0x002fc800078e0206 */
[----:B------:R-:W-:Y:S02]  /*06b0*/  IMAD.WIDE.U32 R10, R11, 0x4, R6 ;  /* 0x000000040b0a7825 */ /* 0x000fe400078e0006 */
[----:B0-----:R-:W4:Y:S02]  /*06c0*/  LDG.E R6, desc[UR16][R6.64] ;  /* 0x0000001006067981 */ /* 0x001f24000c1e1900 */
[----:B---3--:R-:W-:Y:S01]  /*06d0*/  IMAD.WIDE.U32 R8, R3, 0x4, R8 ;  /* 0x0000000403087825 */ /* 0x008fe200078e0008 */
[----:B------:R-:W-:Y:S02]  /*06e0*/  IADD3.X R3, PT, PT, RZ, RZ, RZ, P0, !PT ;  /* 0x000000ffff037210 */ /* 0x000fe400007fe4ff */
[----:B--2---:R-:W-:-:S03]  /*06f0*/  LEA R4, P0, R14, UR6, 0x2 ;  /* 0x000000060e047c11 */ /* 0x004fc6000f8010ff */
[----:B------:R-:W4:Y:S01]  /*0700*/  LDG.E R9, desc[UR16][R8.64] ;  /* 0x0000001008097981 */ /* 0x000f22000c1e1900 */
[----:B------:R-:W-:Y:S01]  /*0710*/  LEA.HI.X R5, R14, UR7, R3, 0x2, P0 ;  /* 0x000000070e057c11 */ /* 0x000fe200080f1403 */
[----:B------:R-:W-:Y:S02]  /*0720*/  IMAD.WIDE.U32 R14, R15, 0x4, R10 ;  /* 0x000000040f0e7825 */ /* 0x000fe400078e000a */
[----:B------:R-:W2:Y:S04]  /*0730*/  LDG.E R3, desc[UR16][R10.64] ;  /* 0x000000100a037981 */ /* 0x000ea8000c1e1900 */
[----:B------:R-:W2:Y:S01]  /*0740*/  LDG.E R18, desc[UR16][R4.64+0x4] ;  /* 0x0000041004127981 */ /* 0x000ea2000c1e1900 */
[----:B------:R-:W-:-:S03]  /*0750*/  IMAD.WIDE.U32 R16, R17, 0x4, R14 ;  /* 0x0000000411107825 */ /* 0x000fc600078e000e */
[----:B------:R-:W3:Y:S04]  /*0760*/  LDG.E R19, desc[UR16][R14.64] ;  /* 0x000000100e137981 */ /* 0x000ee8000c1e1900 */
[----:B------:R-:W3:Y:S04]  /*0770*/  LDG.E R20, desc[UR16][R4.64+0x8] ;  /* 0x0000081004147981 */ /* 0x000ee8000c1e1900 */
[----:B------:R-:W5:Y:S04]  /*0780*/  LDG.E R22, desc[UR16][R4.64+0xc] ;  /* 0x00000c1004167981 */ /* 0x000f68000c1e1900 */
[----:B------:R-:W5:Y:S01]  /*0790*/  LDG.E R16, desc[UR16][R16.64] ;  /* 0x0000001010107981 */ /* 0x000f62000c1e1900 */
[----:B------:R-:W-:Y:S01]  /*07a0*/  UIADD3 UR4, UPT, UPT, UR4, 0x4, URZ ;  /* 0x0000000404047890 */ /* 0x000fe2000fffe0ff */
[----:B----4-:R-:W-:-:S04]  /*07b0*/  FFMA R9, R9, R6, R12 ;  /* 0x0000000609097223 */ /* 0x010fc8000000000c */
[----:B--2---:R-:W-:-:S04]  /*07c0*/  FFMA R3, R18, R3, R9 ;  /* 0x0000000312037223 */ /* 0x004fc80000000009 */
[----:B---3--:R-:W-:-:S04]  /*07d0*/  FFMA R3, R20, R19, R3 ;  /* 0x0000001314037223 */ /* 0x008fc80000000003 */
[----:B-----5:R-:W-:-:S07]  /*07e0*/  FFMA R12, R22, R16, R3 ;  /* 0x00000010160c7223 */ /* 0x020fce0000000003 */
.L_x_3:
[----:B------:R-:W-:Y:S05]  /*07f0*/  BRA.U !UP1, `(.L_x_0) ;  /* 0x0000000109a87547 */ /* 0x000fea000b800000 */
[----:B------:R-:W-:Y:S01]  /*0800*/  UISETP.NE.AND UP0, UPT, UR5, 0x1, UPT ;  /* 0x000000010500788c */ /* 0x000fe2000bf05270 */
[----:B------:R-:W-:Y:S01]  /*0810*/  MOV R9, UR4 ;  /* 0x0000000400097c02 */ /* 0x000fe20008000f00 */
[----:B------:R-:W-:Y:S02]  /*0820*/  ULOP3.LUT UR5, UR19, 0x1, URZ, 0xc0, !UPT ;  /* 0x0000000113057892 */ /* 0x000fe4000f8ec0ff */
[----:B------:R-:W-:Y:S02]  /*0830*/  MOV R17, UR19 ;  /* 0x0000001300117c02 */ /* 0x000fe40008000f00 */
[----:B------:R-:W-:Y:S01]  /*0840*/  UISETP.NE.U32.AND UP1, UPT, UR5, 0x1, UPT ;  /* 0x000000010500788c */ /* 0x000fe2000bf25070 */
[----:B------:R-:W-:-:S04]  /*0850*/  PLOP3.LUT P1, PT, PT, PT, UP0, 0x80, 0x8 ;  /* 0x000000000008781c */ /* 0x000fc80003f2f008 */
[----:B------:R-:W1:Y:S01]  /*0860*/  @UP0 LDCU.128 UR8, c[0x0][0x380] ;  /* 0x00007000ff0807ac */ /* 0x000e620008000c00 */
[----:B------:R-:W-:Y:S01]  /*0870*/  PLOP3.LUT P0, PT, PT, PT, UP1, 0x80, 0x8 ;  /* 0x000000000008781c */ /* 0x000fe20003f0f018 */
[----:B------:R-:W2:Y:S04]  /*0880*/  @UP0 LDCU.64 UR6, c[0x0][0x380] ;  /* 0x00007000ff0607ac */ /* 0x000ea80008000a00 */
[----:B------:R-:W3:Y:S03]  /*0890*/  @!UP1 LDCU.128 UR12, c[0x0][0x380] ;  /* 0x00007000ff0c97ac */ /* 0x000ee60008000c00 */
[C---:B------:R-:W-:Y:S02]  /*08a0*/  @P1 IADD3 R3, PT, PT, R2.reuse, UR4, RZ ;  /* 0x0000000402031c10 */ /* 0x040fe4000fffe0ff */
[----:B------:R-:W-:Y:S01]  /*08b0*/  @P1 IADD3 R5, P2, PT, R2, UR4, RZ ;  /* 0x0000000402051c10 */ /* 0x000fe2000ff5e0ff */
[----:B------:R-:W-:-:S03]  /*08c0*/  @UP0 UIADD3 UR4, UPT, UPT, UR4, 0x2, URZ ;  /* 0x0000000204040890 */ /* 0x000fc6000fffe0ff */
[----:B------:R-:W-:Y:S02]  /*08d0*/  @P1 IADD3.X R8, PT, PT, RZ, RZ, RZ, P2, !PT ;  /* 0x000000ffff081210 */ /* 0x000fe400017fe4ff */
[----:B-1----:R-:W-:Y:S01]  /*08e0*/  MOV R14, UR8 ;  /* 0x00000008000e7c02 */ /* 0x002fe20008000f00 */
[----:B------:R-:W-:Y:S01]  /*08f0*/  IMAD.U32 R6, RZ, RZ, UR10 ;  /* 0x0000000aff067e24 */ /* 0x000fe2000f8e00ff */
[----:B------:R-:W-:Y:S02]  /*0900*/  MOV R15, UR9 ;  /* 0x00000009000f7c02 */ /* 0x000fe40008000f00 */
[----:B------:R-:W-:Y:S02]  /*0910*/  MOV R7, UR11 ;  /* 0x0000000b00077c02 */ /* 0x000fe40008000f00 */
[----:B--2---:R-:W-:Y:S01]  /*0920*/  @P1 LEA R4, P2, R5, UR6, 0x2 ;  /* 0x0000000605041c11 */ /* 0x004fe2000f8410ff */
[----:B------:R-:W-:-:S04]  /*0930*/  @P1 IMAD.WIDE.U32 R14, R3, 0x4, R14 ;  /* 0x00000004030e1825 */ /* 0x000fc800078e000e */
[----:B------:R-:W-:Y:S01]  /*0940*/  @P1 IMAD R3, R9, UR19, R0 ;  /* 0x0000001309031c24 */ /* 0x000fe2000f8e0200 */
[----:B------:R-:W-:-:S03]  /*0950*/  MOV R21, UR4 ;  /* 0x0000000400157c02 */ /* 0x000fc60008000f00 */
[----:B------:R-:W-:Y:S01]  /*0960*/  @P1 IMAD.WIDE R6, R3, 0x4, R6 ;  /* 0x0000000403061825 */ /* 0x000fe200078e0206 */
[----:B------:R-:W-:Y:S01]  /*0970*/  @P1 LEA.HI.X R5, R5, UR7, R8, 0x2, P2 ;  /* 0x0000000705051c11 */ /* 0x000fe200090f1408 */
[----:B0-----:R-:W2:Y:S01]  /*0980*/  @P1 LDG.E R3, desc[UR16][R14.64] ;  /* 0x000000100e031981 */ /* 0x001ea2000c1e1900 */
[----:B---3--:R-:W-:Y:S01]  /*0990*/  MOV R8, UR12 ;  /* 0x0000000c00087c02 */ /* 0x008fe20008000f00 */
[----:B------:R-:W-:Y:S01]  /*09a0*/  @!P0 IMAD R21, R21, UR19, R0 ;  /* 0x0000001315158c24 */ /* 0x000fe2000f8e0200 */
[----:B------:R-:W-:Y:S01]  /*09b0*/  MOV R9, UR13 ;  /* 0x0000000d00097c02 */ /* 0x000fe20008000f00 */
[----:B------:R-:W-:Y:S01]  /*09c0*/  @P1 IMAD.WIDE.U32 R16, R17, 0x4, R6 ;  /* 0x0000000411101825 */ /* 0x000fe200078e0006 */
[----:B------:R-:W-:Y:S01]  /*09d0*/  @!P0 IADD3 R19, PT, PT, R2, UR4, RZ ;  /* 0x0000000402138c10 */ /* 0x000fe2000fffe0ff */
[----:B------:R-:W2:Y:S01]  /*09e0*/  @P1 LDG.E R6, desc[UR16][R6.64] ;  /* 0x0000001006061981 */ /* 0x000ea2000c1e1900 */
[----:B------:R-:W-:Y:S02]  /*09f0*/  MOV R10, UR14 ;  /* 0x0000000e000a7c02 */ /* 0x000fe40008000f00 */
[----:B------:R-:W-:Y:S01]  /*0a00*/  MOV R11, UR15 ;  /* 0x0000000f000b7c02 */ /* 0x000fe20008000f00 */
[----:B------:R-:W-:Y:S01]  /*0a10*/  @!P0 IMAD.WIDE.U32 R8, R19, 0x4, R8 ;  /* 0x0000000413088825 */ /* 0x000fe200078e0008 */
[----:B------:R-:W3:Y:S03]  /*0a20*/  @P1 LDG.E R16, desc[UR16][R16.64] ;  /* 0x0000001010101981 */ /* 0x000ee6000c1e1900 */
[----:B------:R-:W-:Y:S01]  /*0a30*/  @!P0 IMAD.WIDE R10, R21, 0x4, R10 ;  /* 0x00000004150a8825 */ /* 0x000fe200078e020a */
[----:B------:R-:W3:Y:S04]  /*0a40*/  @P1 LDG.E R4, desc[UR16][R4.64+0x4] ;  /* 0x0000041004041981 */ /* 0x000ee8000c1e1900 */
[----:B------:R-:W4:Y:S04]  /*0a50*/  @!P0 LDG.E R9, desc[UR16][R8.64] ;  /* 0x0000001008098981 */ /* 0x000f28000c1e1900 */
[----:B------:R-:W4:Y:S01]  /*0a60*/  @!P0 LDG.E R10, desc[UR16][R10.64] ;  /* 0x000000100a0a8981 */ /* 0x000f22000c1e1900 */
[----:B--2---:R-:W-:-:S04]  /*0a70*/  @P1 FFMA R3, R3, R6, R12 ;  /* 0x0000000603031223 */ /* 0x004fc8000000000c */
[----:B---3--:R-:W-:-:S04]  /*0a80*/  @P1 FFMA R12, R4, R16, R3 ;  /* 0x00000010040c1223 */ /* 0x008fc80000000003 */
[----:B----4-:R-:W-:-:S07]  /*0a90*/  @!P0 FFMA R12, R9, R10, R12 ;  /* 0x0000000a090c8223 */ /* 0x010fce000000000c */
.L_x_0:
[----:B------:R-:W1:Y:S01]  /*0aa0*/  LDC.64 R2, c[0x0][0x390] ;  /* 0x0000e400ff027b82 */ /* 0x000e620000000a00 */
[----:B------:R-:W-:-:S07]  /*0ab0*/  IMAD R13, R13, UR19, R0 ;  /* 0x000000130d0d7c24 */ /* 0x000fce000f8e0200 */
[----:B------:R-:W2:Y:S01]  /*0ac0*/  LDC.64 R4, c[0x0][0x398] ;  /* 0x0000e600ff047b82 */ /* 0x000ea20000000a00 */
[----:B-1----:R-:W-:-:S06]  /*0ad0*/  IMAD.WIDE R2, R13, 0x4, R2 ;  /* 0x000000040d027825 */ /* 0x002fcc00078e0202 */
[----:B0-----:R-:W3:Y:S01]  /*0ae0*/  LDG.E R3, desc[UR16][R2.64] ;  /* 0x0000001002037981 */ /* 0x001ee2000c1e1900 */
[----:B--2---:R-:W-:-:S04]  /*0af0*/  IMAD.WIDE R4, R13, 0x4, R4 ;  /* 0x000000040d047825 */ /* 0x004fc800078e0204 */
[----:B---3--:R-:W-:-:S05]  /*0b00*/  FADD R7, R3, R12 ;  /* 0x0000000c03077221 */ /* 0x008fca0000000000 */
[----:B------:R-:W-:Y:S01]  /*0b10*/  STG.E desc[UR16][R4.64], R7 ;  /* 0x0000000704007986 */ /* 0x000fe2000c101910 */
[----:B------:R-:W-:Y:S05]  /*0b20*/  EXIT ;  /* 0x000000000000794d */ /* 0x000fea0003800000 */
.L_x_4:
[----:B------:R-:W-:-:S00]  /*0b30*/  BRA `(.L_x_4) ;  /* 0xfffffffc00fc7947 */ /* 0x000fc0000383ffff */
[----:B------:R-:W-:-:S00]  /*0b40*/  NOP ;  /* 0x0000000000007918 */ /* 0x000fc00000000000 */
        /* <DEDUP_REMOVED lines=11> */
.L_x_5:


//--------------------- .nv.shared.reserved.0     --------------------------
	.section	.nv.shared.reserved.0,"aw",@nobits
	.weak		__nv_reservedSMEM_offset_0_alias
	.size		__nv_reservedSMEM_offset_0_alias, 0, 64
	.other		__nv_reservedSMEM_offset_0_alias,@"STO_CUDA_RESERVED_SHARED STV_DEFAULT"
__nv_reservedSMEM_offset_0_alias:
	.zero		0
	.zero		64


//--------------------- .nv.constant0._Z8NaiveFMAPfS_S_S_ii --------------------------
	.section	.nv.constant0._Z8NaiveFMAPfS_S_S_ii,"a",@progbits
	.sectionflags	@""
	.align	4
.nv.constant0._Z8NaiveFMAPfS_S_S_ii:
	.zero		936


//--------------------- SYMBOLS --------------------------

	.type		.nv.reservedSmem.offset0,@object
	.size		.nv.reservedSmem.offset0,0x4
